//
// Generated by NVIDIA NVVM Compiler
//
// Compiler Build ID: CL-36424714
// Cuda compilation tools, release 13.0, V13.0.88
// Based on NVVM 20.0.0
//

.version 9.0
.target sm_100
.address_size 64

	// .globl	_Z13findUsingGPUsPPiS0_iiS0_

.visible .entry _Z13findUsingGPUsPPiS0_iiS0_(
	.param .u64 .ptr .align 1 _Z13findUsingGPUsPPiS0_iiS0__param_0,
	.param .u64 .ptr .align 1 _Z13findUsingGPUsPPiS0_iiS0__param_1,
	.param .u32 _Z13findUsingGPUsPPiS0_iiS0__param_2,
	.param .u32 _Z13findUsingGPUsPPiS0_iiS0__param_3,
	.param .u64 .ptr .align 1 _Z13findUsingGPUsPPiS0_iiS0__param_4
)
{
	.reg .pred 	%p<53>;
	.reg .b32 	%r<190>;
	.reg .b64 	%rd<137>;

	ld.param.u64 	%rd5, [_Z13findUsingGPUsPPiS0_iiS0__param_0];
	ld.param.u64 	%rd6, [_Z13findUsingGPUsPPiS0_iiS0__param_1];
	ld.param.u32 	%r72, [_Z13findUsingGPUsPPiS0_iiS0__param_2];
	ld.param.u32 	%r74, [_Z13findUsingGPUsPPiS0_iiS0__param_3];
	ld.param.u64 	%rd7, [_Z13findUsingGPUsPPiS0_iiS0__param_4];
	mov.u32 	%r75, %ntid.x;
	mov.u32 	%r76, %ctaid.x;
	mov.u32 	%r77, %tid.x;
	mad.lo.s32 	%r78, %r75, %r76, %r77;
	shr.u32 	%r79, %r74, 31;
	add.s32 	%r80, %r74, %r79;
	shr.s32 	%r1, %r80, 1;
	div.s32 	%r2, %r78, %r72;
	mul.lo.s32 	%r81, %r2, %r72;
	sub.s32 	%r3, %r78, %r81;
	sub.s32 	%r4, %r2, %r1;
	sub.s32 	%r5, %r3, %r1;
	add.s32 	%r6, %r2, %r1;
	setp.gt.s32 	%p1, %r4, %r6;
	mov.b32 	%r168, 0;
	@%p1 bra 	$L__BB0_41;
	shl.b32 	%r7, %r1, 1;
	and.b32  	%r8, %r1, 1;
	add.s32 	%r9, %r3, %r1;
	cvta.to.global.u64 	%rd1, %rd5;
	cvta.to.global.u64 	%rd2, %rd6;
	mov.b32 	%r168, 0;
	mov.u32 	%r162, %r4;
$L__BB0_2:
	mov.u32 	%r10, %r162;
	setp.gt.s32 	%p2, %r5, %r9;
	@%p2 bra 	$L__BB0_40;
	setp.lt.u32 	%p3, %r7, 7;
	mul.wide.s32 	%rd8, %r10, 8;
	add.s64 	%rd3, %rd1, %rd8;
	sub.s32 	%r83, %r10, %r4;
	mul.wide.s32 	%rd9, %r83, 8;
	add.s64 	%rd4, %rd2, %rd9;
	mov.u32 	%r182, %r5;
	@%p3 bra 	$L__BB0_22;
	add.s32 	%r85, %r7, 1;
	and.b32  	%r86, %r85, -8;
	neg.s32 	%r164, %r86;
	mov.b32 	%r165, 3;
	mov.u32 	%r166, %r5;
$L__BB0_5:
	.pragma "nounroll";
	or.b32  	%r87, %r166, %r10;
	setp.lt.s32 	%p4, %r87, 0;
	max.s32 	%r88, %r166, %r10;
	setp.ge.s32 	%p5, %r88, %r72;
	or.pred  	%p6, %p5, %p4;
	@%p6 bra 	$L__BB0_7;
	ld.global.u64 	%rd10, [%rd3];
	cvta.to.global.u64 	%rd11, %rd10;
	mul.wide.s32 	%rd12, %r166, 4;
	add.s64 	%rd13, %rd11, %rd12;
	ld.global.u32 	%r89, [%rd13];
	ld.global.u64 	%rd14, [%rd4];
	cvta.to.global.u64 	%rd15, %rd14;
	add.s32 	%r90, %r165, -3;
	mul.wide.s32 	%rd16, %r90, 4;
	add.s64 	%rd17, %rd15, %rd16;
	ld.global.u32 	%r91, [%rd17];
	mad.lo.s32 	%r168, %r91, %r89, %r168;
$L__BB0_7:
	add.s32 	%r19, %r166, 1;
	or.b32  	%r92, %r19, %r10;
	setp.lt.s32 	%p7, %r92, 0;
	max.s32 	%r93, %r19, %r10;
	setp.ge.s32 	%p8, %r93, %r72;
	or.pred  	%p9, %p8, %p7;
	@%p9 bra 	$L__BB0_9;
	ld.global.u64 	%rd18, [%rd3];
	cvta.to.global.u64 	%rd19, %rd18;
	mul.wide.s32 	%rd20, %r166, 4;
	add.s64 	%rd21, %rd19, %rd20;
	ld.global.u32 	%r94, [%rd21+4];
	ld.global.u64 	%rd22, [%rd4];
	cvta.to.global.u64 	%rd23, %rd22;
	add.s32 	%r95, %r165, -2;
	mul.wide.s32 	%rd24, %r95, 4;
	add.s64 	%rd25, %rd23, %rd24;
	ld.global.u32 	%r96, [%rd25];
	mad.lo.s32 	%r168, %r96, %r94, %r168;
$L__BB0_9:
	add.s32 	%r22, %r19, 1;
	or.b32  	%r97, %r22, %r10;
	setp.lt.s32 	%p10, %r97, 0;
	max.s32 	%r98, %r22, %r10;
	setp.ge.s32 	%p11, %r98, %r72;
	or.pred  	%p12, %p11, %p10;
	@%p12 bra 	$L__BB0_11;
	ld.global.u64 	%rd26, [%rd3];
	cvta.to.global.u64 	%rd27, %rd26;
	mul.wide.s32 	%rd28, %r166, 4;
	add.s64 	%rd29, %rd27, %rd28;
	ld.global.u32 	%r99, [%rd29+8];
	ld.global.u64 	%rd30, [%rd4];
	cvta.to.global.u64 	%rd31, %rd30;
	add.s32 	%r100, %r165, -1;
	mul.wide.s32 	%rd32, %r100, 4;
	add.s64 	%rd33, %rd31, %rd32;
	ld.global.u32 	%r101, [%rd33];
	mad.lo.s32 	%r168, %r101, %r99, %r168;
$L__BB0_11:
	add.s32 	%r25, %r22, 1;
	or.b32  	%r102, %r25, %r10;
	setp.lt.s32 	%p13, %r102, 0;
	max.s32 	%r103, %r25, %r10;
	setp.ge.s32 	%p14, %r103, %r72;
	or.pred  	%p15, %p14, %p13;
	@%p15 bra 	$L__BB0_13;
	ld.global.u64 	%rd34, [%rd3];
	cvta.to.global.u64 	%rd35, %rd34;
	mul.wide.s32 	%rd36, %r166, 4;
	add.s64 	%rd37, %rd35, %rd36;
	ld.global.u32 	%r104, [%rd37+12];
	ld.global.u64 	%rd38, [%rd4];
	cvta.to.global.u64 	%rd39, %rd38;
	mul.wide.s32 	%rd40, %r165, 4;
	add.s64 	%rd41, %rd39, %rd40;
	ld.global.u32 	%r105, [%rd41];
	mad.lo.s32 	%r168, %r105, %r104, %r168;
$L__BB0_13:
	add.s32 	%r28, %r25, 1;
	or.b32  	%r106, %r28, %r10;
	setp.lt.s32 	%p16, %r106, 0;
	max.s32 	%r107, %r28, %r10;
	setp.ge.s32 	%p17, %r107, %r72;
	or.pred  	%p18, %p17, %p16;
	@%p18 bra 	$L__BB0_15;
	ld.global.u64 	%rd42, [%rd3];
	cvta.to.global.u64 	%rd43, %rd42;
	mul.wide.s32 	%rd44, %r166, 4;
	add.s64 	%rd45, %rd43, %rd44;
	ld.global.u32 	%r108, [%rd45+16];
	ld.global.u64 	%rd46, [%rd4];
	cvta.to.global.u64 	%rd47, %rd46;
	add.s32 	%r109, %r165, 1;
	mul.wide.s32 	%rd48, %r109, 4;
	add.s64 	%rd49, %rd47, %rd48;
	ld.global.u32 	%r110, [%rd49];
	mad.lo.s32 	%r168, %r110, %r108, %r168;
$L__BB0_15:
	add.s32 	%r31, %r28, 1;
	or.b32  	%r111, %r31, %r10;
	setp.lt.s32 	%p19, %r111, 0;
	max.s32 	%r112, %r31, %r10;
	setp.ge.s32 	%p20, %r112, %r72;
	or.pred  	%p21, %p20, %p19;
	@%p21 bra 	$L__BB0_17;
	ld.global.u64 	%rd50, [%rd3];
	cvta.to.global.u64 	%rd51, %rd50;
	mul.wide.s32 	%rd52, %r166, 4;
	add.s64 	%rd53, %rd51, %rd52;
	ld.global.u32 	%r113, [%rd53+20];
	ld.global.u64 	%rd54, [%rd4];
	cvta.to.global.u64 	%rd55, %rd54;
	add.s32 	%r114, %r165, 2;
	mul.wide.s32 	%rd56, %r114, 4;
	add.s64 	%rd57, %rd55, %rd56;
	ld.global.u32 	%r115, [%rd57];
	mad.lo.s32 	%r168, %r115, %r113, %r168;
$L__BB0_17:
	add.s32 	%r34, %r31, 1;
	or.b32  	%r116, %r34, %r10;
	setp.lt.s32 	%p22, %r116, 0;
	max.s32 	%r117, %r34, %r10;
	setp.ge.s32 	%p23, %r117, %r72;
	or.pred  	%p24, %p23, %p22;
	@%p24 bra 	$L__BB0_19;
	ld.global.u64 	%rd58, [%rd3];
	cvta.to.global.u64 	%rd59, %rd58;
	mul.wide.s32 	%rd60, %r166, 4;
	add.s64 	%rd61, %rd59, %rd60;
	ld.global.u32 	%r118, [%rd61+24];
	ld.global.u64 	%rd62, [%rd4];
	cvta.to.global.u64 	%rd63, %rd62;
	add.s32 	%r119, %r165, 3;
	mul.wide.s32 	%rd64, %r119, 4;
	add.s64 	%rd65, %rd63, %rd64;
	ld.global.u32 	%r120, [%rd65];
	mad.lo.s32 	%r168, %r120, %r118, %r168;
$L__BB0_19:
	add.s32 	%r37, %r34, 1;
	or.b32  	%r121, %r37, %r10;
	setp.lt.s32 	%p25, %r121, 0;
	max.s32 	%r122, %r37, %r10;
	setp.ge.s32 	%p26, %r122, %r72;
	or.pred  	%p27, %p26, %p25;
	@%p27 bra 	$L__BB0_21;
	ld.global.u64 	%rd66, [%rd3];
	cvta.to.global.u64 	%rd67, %rd66;
	mul.wide.s32 	%rd68, %r166, 4;
	add.s64 	%rd69, %rd67, %rd68;
	ld.global.u32 	%r123, [%rd69+28];
	ld.global.u64 	%rd70, [%rd4];
	cvta.to.global.u64 	%rd71, %rd70;
	add.s32 	%r124, %r165, 4;
	mul.wide.s32 	%rd72, %r124, 4;
	add.s64 	%rd73, %rd71, %rd72;
	ld.global.u32 	%r125, [%rd73];
	mad.lo.s32 	%r168, %r125, %r123, %r168;
$L__BB0_21:
	add.s32 	%r182, %r166, 8;
	add.s32 	%r165, %r165, 8;
	add.s32 	%r164, %r164, 8;
	setp.ne.s32 	%p28, %r164, 0;
	add.s32 	%r166, %r37, 1;
	@%p28 bra 	$L__BB0_5;
$L__BB0_22:
	and.b32  	%r126, %r7, 6;
	setp.lt.u32 	%p29, %r126, 3;
	@%p29 bra 	$L__BB0_32;
	or.b32  	%r127, %r182, %r10;
	setp.lt.s32 	%p30, %r127, 0;
	max.s32 	%r128, %r182, %r10;
	setp.ge.s32 	%p31, %r128, %r72;
	or.pred  	%p32, %p31, %p30;
	@%p32 bra 	$L__BB0_25;
	ld.global.u64 	%rd74, [%rd3];
	cvta.to.global.u64 	%rd75, %rd74;
	mul.wide.s32 	%rd76, %r182, 4;
	add.s64 	%rd77, %rd75, %rd76;
	ld.global.u32 	%r129, [%rd77];
	ld.global.u64 	%rd78, [%rd4];
	cvta.to.global.u64 	%rd79, %rd78;
	sub.s32 	%r130, %r182, %r5;
	mul.wide.s32 	%rd80, %r130, 4;
	add.s64 	%rd81, %rd79, %rd80;
	ld.global.u32 	%r131, [%rd81];
	mad.lo.s32 	%r168, %r131, %r129, %r168;
$L__BB0_25:
	add.s32 	%r48, %r182, 1;
	or.b32  	%r132, %r48, %r10;
	setp.lt.s32 	%p33, %r132, 0;
	max.s32 	%r133, %r48, %r10;
	setp.ge.s32 	%p34, %r133, %r72;
	or.pred  	%p35, %p34, %p33;
	@%p35 bra 	$L__BB0_27;
	ld.global.u64 	%rd82, [%rd3];
	cvta.to.global.u64 	%rd83, %rd82;
	mul.wide.s32 	%rd84, %r182, 4;
	add.s64 	%rd85, %rd83, %rd84;
	ld.global.u32 	%r134, [%rd85+4];
	ld.global.u64 	%rd86, [%rd4];
	cvta.to.global.u64 	%rd87, %rd86;
	sub.s32 	%r135, %r48, %r5;
	mul.wide.s32 	%rd88, %r135, 4;
	add.s64 	%rd89, %rd87, %rd88;
	ld.global.u32 	%r136, [%rd89];
	mad.lo.s32 	%r168, %r136, %r134, %r168;
$L__BB0_27:
	add.s32 	%r51, %r182, 2;
	or.b32  	%r137, %r51, %r10;
	setp.lt.s32 	%p36, %r137, 0;
	max.s32 	%r138, %r51, %r10;
	setp.ge.s32 	%p37, %r138, %r72;
	or.pred  	%p38, %p37, %p36;
	@%p38 bra 	$L__BB0_29;
	ld.global.u64 	%rd90, [%rd3];
	cvta.to.global.u64 	%rd91, %rd90;
	mul.wide.s32 	%rd92, %r182, 4;
	add.s64 	%rd93, %rd91, %rd92;
	ld.global.u32 	%r139, [%rd93+8];
	ld.global.u64 	%rd94, [%rd4];
	cvta.to.global.u64 	%rd95, %rd94;
	sub.s32 	%r140, %r51, %r5;
	mul.wide.s32 	%rd96, %r140, 4;
	add.s64 	%rd97, %rd95, %rd96;
	ld.global.u32 	%r141, [%rd97];
	mad.lo.s32 	%r168, %r141, %r139, %r168;
$L__BB0_29:
	add.s32 	%r54, %r182, 3;
	or.b32  	%r142, %r54, %r10;
	setp.lt.s32 	%p39, %r142, 0;
	max.s32 	%r143, %r54, %r10;
	setp.ge.s32 	%p40, %r143, %r72;
	or.pred  	%p41, %p40, %p39;
	@%p41 bra 	$L__BB0_31;
	ld.global.u64 	%rd98, [%rd3];
	cvta.to.global.u64 	%rd99, %rd98;
	mul.wide.s32 	%rd100, %r182, 4;
	add.s64 	%rd101, %rd99, %rd100;
	ld.global.u32 	%r144, [%rd101+12];
	ld.global.u64 	%rd102, [%rd4];
	cvta.to.global.u64 	%rd103, %rd102;
	sub.s32 	%r145, %r54, %r5;
	mul.wide.s32 	%rd104, %r145, 4;
	add.s64 	%rd105, %rd103, %rd104;
	ld.global.u32 	%r146, [%rd105];
	mad.lo.s32 	%r168, %r146, %r144, %r168;
$L__BB0_31:
	add.s32 	%r182, %r182, 4;
$L__BB0_32:
	setp.eq.s32 	%p42, %r8, 0;
	@%p42 bra 	$L__BB0_38;
	or.b32  	%r147, %r182, %r10;
	setp.lt.s32 	%p43, %r147, 0;
	max.s32 	%r148, %r182, %r10;
	setp.ge.s32 	%p44, %r148, %r72;
	or.pred  	%p45, %p44, %p43;
	@%p45 bra 	$L__BB0_35;
	ld.global.u64 	%rd106, [%rd3];
	cvta.to.global.u64 	%rd107, %rd106;
	mul.wide.s32 	%rd108, %r182, 4;
	add.s64 	%rd109, %rd107, %rd108;
	ld.global.u32 	%r149, [%rd109];
	ld.global.u64 	%rd110, [%rd4];
	cvta.to.global.u64 	%rd111, %rd110;
	sub.s32 	%r150, %r182, %r5;
	mul.wide.s32 	%rd112, %r150, 4;
	add.s64 	%rd113, %rd111, %rd112;
	ld.global.u32 	%r151, [%rd113];
	mad.lo.s32 	%r168, %r151, %r149, %r168;
$L__BB0_35:
	add.s32 	%r62, %r182, 1;
	or.b32  	%r152, %r62, %r10;
	setp.lt.s32 	%p46, %r152, 0;
	max.s32 	%r153, %r62, %r10;
	setp.ge.s32 	%p47, %r153, %r72;
	or.pred  	%p48, %p47, %p46;
	@%p48 bra 	$L__BB0_37;
	ld.global.u64 	%rd114, [%rd3];
	cvta.to.global.u64 	%rd115, %rd114;
	mul.wide.s32 	%rd116, %r182, 4;
	add.s64 	%rd117, %rd115, %rd116;
	ld.global.u32 	%r154, [%rd117+4];
	ld.global.u64 	%rd118, [%rd4];
	cvta.to.global.u64 	%rd119, %rd118;
	sub.s32 	%r155, %r62, %r5;
	mul.wide.s32 	%rd120, %r155, 4;
	add.s64 	%rd121, %rd119, %rd120;
	ld.global.u32 	%r156, [%rd121];
	mad.lo.s32 	%r168, %r156, %r154, %r168;
$L__BB0_37:
	add.s32 	%r182, %r182, 2;
$L__BB0_38:
	or.b32  	%r157, %r182, %r10;
	setp.lt.s32 	%p49, %r157, 0;
	max.s32 	%r158, %r182, %r10;
	setp.ge.s32 	%p50, %r158, %r72;
	or.pred  	%p51, %p50, %p49;
	@%p51 bra 	$L__BB0_40;
	ld.global.u64 	%rd122, [%rd3];
	cvta.to.global.u64 	%rd123, %rd122;
	mul.wide.s32 	%rd124, %r182, 4;
	add.s64 	%rd125, %rd123, %rd124;
	ld.global.u32 	%r159, [%rd125];
	ld.global.u64 	%rd126, [%rd4];
	cvta.to.global.u64 	%rd127, %rd126;
	sub.s32 	%r160, %r182, %r5;
	mul.wide.s32 	%rd128, %r160, 4;
	add.s64 	%rd129, %rd127, %rd128;
	ld.global.u32 	%r161, [%rd129];
	mad.lo.s32 	%r168, %r161, %r159, %r168;
$L__BB0_40:
	add.s32 	%r162, %r10, 1;
	setp.ne.s32 	%p52, %r10, %r6;
	@%p52 bra 	$L__BB0_2;
$L__BB0_41:
	cvta.to.global.u64 	%rd130, %rd7;
	mul.wide.s32 	%rd131, %r2, 8;
	add.s64 	%rd132, %rd130, %rd131;
	ld.global.u64 	%rd133, [%rd132];
	cvta.to.global.u64 	%rd134, %rd133;
	mul.wide.s32 	%rd135, %r3, 4;
	add.s64 	%rd136, %rd134, %rd135;
	st.global.u32 	[%rd136], %r168;
	ret;

}


// ===== COMPILED SASS (sm_100) =====

	.target	sm_100

	.elftype	@"ET_EXEC"


//--------------------- .note.nv.tkinfo           --------------------------
	.section	.note.nv.tkinfo,"",@"SHT_NOTE"
	.sectionflags	@"SHF_NOTE_NV_TKINFO"
	.tkinfo
        /*0018*/ 	.word	0x00000002
        /*0030*/ 	.string	""
        /*0030*/ 	.string	"ptxas"
        /*0030*/ 	.string	"Cuda compilation tools, release 13.0, V13.0.88"
        /*0030*/ 	.string	"Build cuda_13.0.r13.0/compiler.36424714_0"
        /*0030*/ 	.string	"-arch sm_100 -m 64 "



//--------------------- .note.nv.cuinfo           --------------------------
	.section	.note.nv.cuinfo,"",@"SHT_NOTE"
	.sectionflags	@"SHF_NOTE_NV_CUINFO"
        /*0018*/ 	.short	0x0002
        /*001a*/ 	.short	0x0064
        /*001c*/ 	.short	0x0082
	.zero		2


//--------------------- .nv.info                  --------------------------
	.section	.nv.info,"",@"SHT_CUDA_INFO"
	.align	4


	//----- nvinfo : EIATTR_REGCOUNT
	.align		4
        /*0000*/ 	.byte	0x04, 0x2f
        /*0002*/ 	.short	(.L_1 - .L_0)
	.align		4
.L_0:
        /*0004*/ 	.word	index@(_Z13findUsingGPUsPPiS0_iiS0_)
        /*0008*/ 	.word	0x00000022


	//----- nvinfo : EIATTR_FRAME_SIZE
	.align		4
.L_1:
        /*000c*/ 	.byte	0x04, 0x11
        /*000e*/ 	.short	(.L_3 - .L_2)
	.align		4
.L_2:
        /*0010*/ 	.word	index@(_Z13findUsingGPUsPPiS0_iiS0_)
        /*0014*/ 	.word	0x00000000


	//----- nvinfo : EIATTR_MIN_STACK_SIZE
	.align		4
.L_3:
        /*0018*/ 	.byte	0x04, 0x12
        /*001a*/ 	.short	(.L_5 - .L_4)
	.align		4
.L_4:
        /*001c*/ 	.word	index@(_Z13findUsingGPUsPPiS0_iiS0_)
        /*0020*/ 	.word	0x00000000
.L_5:


//--------------------- .nv.compat                --------------------------
	.section	.nv.compat,"",@"SHT_CUDA_COMPAT_INFO"
	.align	4
        /*0000*/ 	.byte	0x02, 0x09, 0x00, 0x00, 0x02, 0x02, 0x01, 0x00, 0x02, 0x05, 0x05, 0x00, 0x03, 0x07, 0x01, 0x01
        /*0010*/ 	.byte	0x02, 0x03, 0x00, 0x00, 0x02, 0x06, 0x01, 0x00, 0x04, 0x0b, 0x08, 0x00, 0x09, 0x00, 0x00, 0x00
        /*0020*/ 	.byte	0x00, 0x00, 0x00, 0x00


//--------------------- .nv.info._Z13findUsingGPUsPPiS0_iiS0_ --------------------------
	.section	.nv.info._Z13findUsingGPUsPPiS0_iiS0_,"",@"SHT_CUDA_INFO"
	.sectionflags	@""
	.align	4


	//----- nvinfo : EIATTR_CUDA_API_VERSION
	.align		4
        /*0000*/ 	.byte	0x04, 0x37
        /*0002*/ 	.short	(.L_7 - .L_6)
.L_6:
        /*0004*/ 	.word	0x00000082


	//----- nvinfo : EIATTR_KPARAM_INFO
	.align		4
.L_7:
        /*0008*/ 	.byte	0x04, 0x17
        /*000a*/ 	.short	(.L_9 - .L_8)
.L_8:
        /*000c*/ 	.word	0x00000000
        /*0010*/ 	.short	0x0004
        /*0012*/ 	.short	0x0018
        /*0014*/ 	.byte	0x00, 0xf5, 0x21, 0x00


	//----- nvinfo : EIATTR_KPARAM_INFO
	.align		4
.L_9:
        /*0018*/ 	.byte	0x04, 0x17
        /*001a*/ 	.short	(.L_11 - .L_10)
.L_10:
        /*001c*/ 	.word	0x00000000
        /*0020*/ 	.short	0x0003
        /*0022*/ 	.short	0x0014
        /*0024*/ 	.byte	0x00, 0xf0, 0x11, 0x00


	//----- nvinfo : EIATTR_KPARAM_INFO
	.align		4
.L_11:
        /*0028*/ 	.byte	0x04, 0x17
        /*002a*/ 	.short	(.L_13 - .L_12)
.L_12:
        /*002c*/ 	.word	0x00000000
        /*0030*/ 	.short	0x0002
        /*0032*/ 	.short	0x0010
        /*0034*/ 	.byte	0x00, 0xf0, 0x11, 0x00


	//----- nvinfo : EIATTR_KPARAM_INFO
	.align		4
.L_13:
        /*0038*/ 	.byte	0x04, 0x17
        /*003a*/ 	.short	(.L_15 - .L_14)
.L_14:
        /*003c*/ 	.word	0x00000000
        /*0040*/ 	.short	0x0001
        /*0042*/ 	.short	0x0008
        /*0044*/ 	.byte	0x00, 0xf5, 0x21, 0x00


	//----- nvinfo : EIATTR_KPARAM_INFO
	.align		4
.L_15:
        /*0048*/ 	.byte	0x04, 0x17
        /*004a*/ 	.short	(.L_17 - .L_16)
.L_16:
        /*004c*/ 	.word	0x00000000
        /*0050*/ 	.short	0x0000
        /*0052*/ 	.short	0x0000
        /*0054*/ 	.byte	0x00, 0xf5, 0x21, 0x00


	//----- nvinfo : EIATTR_SPARSE_MMA_MASK
	.align		4
.L_17:
        /*0058*/ 	.byte	0x03, 0x50
        /*005a*/ 	.short	0x0000


	//----- nvinfo : EIATTR_MAXREG_COUNT
	.align		4
        /*005c*/ 	.byte	0x03, 0x1b
        /*005e*/ 	.short	0x00ff


	//----- nvinfo : EIATTR_MERCURY_ISA_VERSION
	.align		4
        /*0060*/ 	.byte	0x03, 0x5f
        /*0062*/ 	.short	0x0101


	//----- nvinfo : EIATTR_VRC_CTA_INIT_COUNT
	.align		4
        /*0064*/ 	.byte	0x02, 0x4a
	.zero		1
	.zero		1


	//----- nvinfo : EIATTR_EXIT_INSTR_OFFSETS
	.align		4
        /*0068*/ 	.byte	0x04, 0x1c
        /*006a*/ 	.short	(.L_19 - .L_18)


	//   ....[0]....
.L_18:
        /*006c*/ 	.word	0x00001170


	//----- nvinfo : EIATTR_CRS_STACK_SIZE
	.align		4
.L_19:
        /*0070*/ 	.byte	0x04, 0x1e
        /*0072*/ 	.short	(.L_21 - .L_20)
.L_20:
        /*0074*/ 	.word	0x00000000


	//----- nvinfo : EIATTR_CBANK_PARAM_SIZE
	.align		4
.L_21:
        /*0078*/ 	.byte	0x03, 0x19
        /*007a*/ 	.short	0x0020


	//----- nvinfo : EIATTR_PARAM_CBANK
	.align		4
        /*007c*/ 	.byte	0x04, 0x0a
        /*007e*/ 	.short	(.L_23 - .L_22)
	.align		4
.L_22:
        /*0080*/ 	.word	index@(.nv.constant0._Z13findUsingGPUsPPiS0_iiS0_)
        /*0084*/ 	.short	0x0380
        /*0086*/ 	.short	0x0020


	//----- nvinfo : EIATTR_SW_WAR
	.align		4
.L_23:
        /*0088*/ 	.byte	0x04, 0x36
        /*008a*/ 	.short	(.L_25 - .L_24)
.L_24:
        /*008c*/ 	.word	0x00000008
.L_25:


//--------------------- .nv.callgraph             --------------------------
	.section	.nv.callgraph,"",@"SHT_CUDA_CALLGRAPH"
	.align	4
	.sectionentsize	8
	.align		4
        /*0000*/ 	.word	0x00000000
	.align		4
        /*0004*/ 	.word	0xffffffff
	.align		4
        /*0008*/ 	.word	0x00000000
	.align		4
        /*000c*/ 	.word	0xfffffffe
	.align		4
        /*0010*/ 	.word	0x00000000
	.align		4
        /*0014*/ 	.word	0xfffffffd
	.align		4
        /*0018*/ 	.word	0x00000000
	.align		4
        /*001c*/ 	.word	0xfffffffc


//--------------------- .text._Z13findUsingGPUsPPiS0_iiS0_ --------------------------
	.section	.text._Z13findUsingGPUsPPiS0_iiS0_,"ax",@progbits
	.align	128
        .global         _Z13findUsingGPUsPPiS0_iiS0_
        .type           _Z13findUsingGPUsPPiS0_iiS0_,@function
        .size           _Z13findUsingGPUsPPiS0_iiS0_,(.L_x_10 - _Z13findUsingGPUsPPiS0_iiS0_)
        .other          _Z13findUsingGPUsPPiS0_iiS0_,@"STO_CUDA_ENTRY STV_DEFAULT"
_Z13findUsingGPUsPPiS0_iiS0_:
.text._Z13findUsingGPUsPPiS0_iiS0_:
[----:B------:R-:W-:Y:S08]  /*0000*/  LDC R1, c[0x0][0x37c] ;  /* 0x0000df00ff017b82 */ /* 0x000ff00000000800 */
[----:B------:R-:W0:Y:S01]  /*0010*/  LDC.64 R6, c[0x0][0x390] ;  /* 0x0000e400ff067b82 */ /* 0x000e220000000a00 */
[----:B------:R-:W1:Y:S01]  /*0020*/  S2R R5, SR_CTAID.X ;  /* 0x0000000000057919 */ /* 0x000e620000002500 */
[----:B------:R-:W1:Y:S01]  /*0030*/  LDCU UR4, c[0x0][0x360] ;  /* 0x00006c00ff0477ac */ /* 0x000e620008000800 */
[----:B------:R-:W-:Y:S01]  /*0040*/  BSSY.RECONVERGENT B0, `(.L_x_0) ;  /* 0x000010d000007945 */ /* 0x000fe20003800200 */
[----:B------:R-:W1:Y:S01]  /*0050*/  S2R R4, SR_TID.X ;  /* 0x0000000000047919 */ /* 0x000e620000002100 */
[----:B0-----:R-:W-:-:S04]  /*0060*/  IABS R9, R6 ;  /* 0x0000000600097213 */ /* 0x001fc80000000000 */
[----:B------:R-:W0:Y:S01]  /*0070*/  I2F.RP R0, R9 ;  /* 0x0000000900007306 */ /* 0x000e220000209400 */
[----:B-1----:R-:W-:Y:S01]  /*0080*/  IMAD R5, R5, UR4, R4 ;  /* 0x0000000405057c24 */ /* 0x002fe2000f8e0204 */
[----:B------:R-:W1:Y:S04]  /*0090*/  LDCU.64 UR4, c[0x0][0x358] ;  /* 0x00006b00ff0477ac */ /* 0x000e680008000a00 */
[----:B------:R-:W-:Y:S02]  /*00a0*/  IABS R4, R5 ;  /* 0x0000000500047213 */ /* 0x000fe40000000000 */
[----:B0-----:R-:W0:Y:S02]  /*00b0*/  MUFU.RCP R0, R0 ;  /* 0x0000000000007308 */ /* 0x001e240000001000 */
[----:B0-----:R-:W-:-:S06]  /*00c0*/  VIADD R2, R0, 0xffffffe ;  /* 0x0ffffffe00027836 */ /* 0x001fcc0000000000 */
[----:B------:R0:W2:Y:S02]  /*00d0*/  F2I.FTZ.U32.TRUNC.NTZ R3, R2 ;  /* 0x0000000200037305 */ /* 0x0000a4000021f000 */
[----:B0-----:R-:W-:Y:S02]  /*00e0*/  IMAD.MOV.U32 R2, RZ, RZ, RZ ;  /* 0x000000ffff027224 */ /* 0x001fe400078e00ff */
[----:B--2---:R-:W-:-:S04]  /*00f0*/  IMAD.MOV R8, RZ, RZ, -R3 ;  /* 0x000000ffff087224 */ /* 0x004fc800078e0a03 */
[----:B------:R-:W-:-:S04]  /*0100*/  IMAD R11, R8, R9, RZ ;  /* 0x00000009080b7224 */ /* 0x000fc800078e02ff */
[----:B------:R-:W-:-:S06]  /*0110*/  IMAD.HI.U32 R3, R3, R11, R2 ;  /* 0x0000000b03037227 */ /* 0x000fcc00078e0002 */
[----:B------:R-:W-:-:S05]  /*0120*/  IMAD.HI.U32 R0, R3, R4, RZ ;  /* 0x0000000403007227 */ /* 0x000fca00078e00ff */
[----:B------:R-:W-:-:S05]  /*0130*/  IADD3 R2, PT, PT, -R0, RZ, RZ ;  /* 0x000000ff00027210 */ /* 0x000fca0007ffe1ff */
[----:B------:R-:W-:-:S05]  /*0140*/  IMAD R2, R9, R2, R4 ;  /* 0x0000000209027224 */ /* 0x000fca00078e0204 */
[----:B------:R-:W-:-:S13]  /*0150*/  ISETP.GT.U32.AND P1, PT, R9, R2, PT ;  /* 0x000000020900720c */ /* 0x000fda0003f24070 */
[----:B------:R-:W-:Y:S02]  /*0160*/  @!P1 IMAD.IADD R2, R2, 0x1, -R9 ;  /* 0x0000000102029824 */ /* 0x000fe400078e0a09 */
[----:B------:R-:W-:Y:S01]  /*0170*/  @!P1 VIADD R0, R0, 0x1 ;  /* 0x0000000100009836 */ /* 0x000fe20000000000 */
[----:B------:R-:W-:Y:S02]  /*0180*/  ISETP.NE.AND P1, PT, R6, RZ, PT ;  /* 0x000000ff0600720c */ /* 0x000fe40003f25270 */
[----:B------:R-:W-:Y:S02]  /*0190*/  ISETP.GE.U32.AND P0, PT, R2, R9, PT ;  /* 0x000000090200720c */ /* 0x000fe40003f06070 */
[----:B------:R-:W-:-:S04]  /*01a0*/  LOP3.LUT R2, R5, R6, RZ, 0x3c, !PT ;  /* 0x0000000605027212 */ /* 0x000fc800078e3cff */
[----:B------:R-:W-:Y:S02]  /*01b0*/  ISETP.GE.AND P2, PT, R2, RZ, PT ;  /* 0x000000ff0200720c */ /* 0x000fe40003f46270 */
[----:B------:R-:W-:-:S04]  /*01c0*/  LEA.HI R2, R7, R7, RZ, 0x1 ;  /* 0x0000000707027211 */ /* 0x000fc800078f08ff */
[----:B------:R-:W-:Y:S01]  /*01d0*/  SHF.R.S32.HI R2, RZ, 0x1, R2 ;  /* 0x00000001ff027819 */ /* 0x000fe20000011402 */
[----:B------:R-:W-:-:S06]  /*01e0*/  @P0 VIADD R0, R0, 0x1 ;  /* 0x0000000100000836 */ /* 0x000fcc0000000000 */
[----:B------:R-:W-:Y:S02]  /*01f0*/  @!P2 IADD3 R0, PT, PT, -R0, RZ, RZ ;  /* 0x000000ff0000a210 */ /* 0x000fe40007ffe1ff */
[----:B------:R-:W-:-:S05]  /*0200*/  @!P1 LOP3.LUT R0, RZ, R6, RZ, 0x33, !PT ;  /* 0x00000006ff009212 */ /* 0x000fca00078e33ff */
[----:B------:R-:W-:Y:S02]  /*0210*/  IMAD.IADD R3, R0, 0x1, -R2 ;  /* 0x0000000100037824 */ /* 0x000fe400078e0a02 */
[--C-:B------:R-:W-:Y:S02]  /*0220*/  IMAD.IADD R4, R2, 0x1, R0.reuse ;  /* 0x0000000102047824 */ /* 0x100fe400078e0200 */
[----:B------:R-:W-:-:S03]  /*0230*/  IMAD.MOV R7, RZ, RZ, -R0 ;  /* 0x000000ffff077224 */ /* 0x000fc600078e0a00 */
[----:B------:R-:W-:Y:S01]  /*0240*/  ISETP.GT.AND P0, PT, R3, R4, PT ;  /* 0x000000040300720c */ /* 0x000fe20003f04270 */
[----:B------:R-:W-:Y:S02]  /*0250*/  IMAD R5, R6, R7, R5 ;  /* 0x0000000706057224 */ /* 0x000fe400078e0205 */
[----:B------:R-:W-:-:S10]  /*0260*/  HFMA2 R6, -RZ, RZ, 0, 0 ;  /* 0x00000000ff067431 */ /* 0x000fd400000001ff */
[----:B-1----:R-:W-:Y:S05]  /*0270*/  @P0 BRA `(.L_x_1) ;  /* 0x0000000c00a40947 */ /* 0x002fea0003800000 */
[----:B------:R-:W-:Y:S01]  /*0280*/  IMAD.IADD R7, R5, 0x1, -R2 ;  /* 0x0000000105077824 */ /* 0x000fe200078e0a02 */
[C---:B------:R-:W-:Y:S01]  /*0290*/  SHF.L.U32 R8, R2.reuse, 0x1, RZ ;  /* 0x0000000102087819 */ /* 0x040fe200000006ff */
[----:B------:R-:W-:Y:S02]  /*02a0*/  IMAD.IADD R6, R2, 0x1, R5 ;  /* 0x0000000102067824 */ /* 0x000fe400078e0205 */
[----:B------:R-:W-:-:S03]  /*02b0*/  IMAD.MOV.U32 R9, RZ, RZ, R3 ;  /* 0x000000ffff097224 */ /* 0x000fc600078e0003 */
[----:B------:R-:W-:Y:S01]  /*02c0*/  ISETP.GT.AND P5, PT, R7, R6, PT ;  /* 0x000000060700720c */ /* 0x000fe20003fa4270 */
[----:B------:R-:W-:-:S12]  /*02d0*/  IMAD.MOV.U32 R6, RZ, RZ, RZ ;  /* 0x000000ffff067224 */ /* 0x000fd800078e00ff */
.L_x_8:
[----:B------:R-:W-:Y:S04]  /*02e0*/  BSSY.RECONVERGENT B1, `(.L_x_2) ;  /* 0x00000df000017945 */ /* 0x000fe80003800200 */
[----:B------:R-:W-:Y:S05]  /*02f0*/  @P5 BRA `(.L_x_3) ;  /* 0x0000000c00745947 */ /* 0x000fea0003800000 */
[----:B------:R-:W0:Y:S01]  /*0300*/  LDC.64 R12, c[0x0][0x388] ;  /* 0x0000e200ff0c7b82 */ /* 0x000e220000000a00 */
[----:B------:R-:W-:Y:S01]  /*0310*/  ISETP.GE.U32.AND P0, PT, R8, 0x7, PT ;  /* 0x000000070800780c */ /* 0x000fe20003f06070 */
[----:B------:R-:W-:Y:S01]  /*0320*/  IMAD.MOV.U32 R21, RZ, RZ, R7 ;  /* 0x000000ffff157224 */ /* 0x000fe200078e0007 */
[----:B------:R-:W-:-:S05]  /*0330*/  IADD3 R11, PT, PT, -R3, R9, RZ ;  /* 0x00000009030b7210 */ /* 0x000fca0007ffe1ff */
[----:B------:R-:W1:Y:S01]  /*0340*/  LDC.64 R14, c[0x0][0x380] ;  /* 0x0000e000ff0e7b82 */ /* 0x000e620000000a00 */
[----:B0-----:R-:W-:-:S04]  /*0350*/  IMAD.WIDE R12, R11, 0x8, R12 ;  /* 0x000000080b0c7825 */ /* 0x001fc800078e020c */
[----:B-1----:R-:W-:Y:S01]  /*0360*/  IMAD.WIDE R14, R9, 0x8, R14 ;  /* 0x00000008090e7825 */ /* 0x002fe200078e020e */
[----:B------:R-:W-:Y:S06]  /*0370*/  @!P0 BRA `(.L_x_4) ;  /* 0x0000000400c88947 */ /* 0x000fec0003800000 */
[----:B------:R-:W-:Y:S01]  /*0380*/  VIADD R10, R8, 0x1 ;  /* 0x00000001080a7836 */ /* 0x000fe20000000000 */
[----:B------:R-:W-:Y:S01]  /*0390*/  MOV R20, 0x3 ;  /* 0x0000000300147802 */ /* 0x000fe20000000f00 */
[----:B------:R-:W-:Y:S01]  /*03a0*/  IMAD.MOV.U32 R22, RZ, RZ, R7 ;  /* 0x000000ffff167224 */ /* 0x000fe200078e0007 */
[----:B------:R-:W0:Y:S02]  /*03b0*/  LDCU UR6, c[0x0][0x390] ;  /* 0x00007200ff0677ac */ /* 0x000e240008000800 */
[----:B------:R-:W-:-:S05]  /*03c0*/  LOP3.LUT R10, R10, 0xfffffff8, RZ, 0xc0, !PT ;  /* 0xfffffff80a0a7812 */ /* 0x000fca00078ec0ff */
[----:B------:R-:W-:-:S07]  /*03d0*/  IMAD.MOV R10, RZ, RZ, -R10 ;  /* 0x000000ffff0a7224 */ /* 0x000fce00078e0a0a */
.L_x_5:
[CC--:B------:R-:W-:Y:S02]  /*03e0*/  LOP3.LUT R11, R22.reuse, R9.reuse, RZ, 0xfc, !PT ;  /* 0x00000009160b7212 */ /* 0x0c0fe400078efcff */
[----:B------:R-:W-:Y:S02]  /*03f0*/  VIMNMX R16, PT, PT, R22, R9, !PT ;  /* 0x0000000916107248 */ /* 0x000fe40007fe0100 */
[----:B------:R-:W-:-:S04]  /*0400*/  ISETP.GE.AND P4, PT, R11, RZ, PT ;  /* 0x000000ff0b00720c */ /* 0x000fc80003f86270 */
[----:B0-----:R-:W-:Y:S02]  /*0410*/  ISETP.GE.OR P4, PT, R16, UR6, !P4 ;  /* 0x0000000610007c0c */ /* 0x001fe4000e786670 */
[----:B------:R-:W-:-:S04]  /*0420*/  IADD3 R16, PT, PT, R22, 0x1, RZ ;  /* 0x0000000116107810 */ /* 0x000fc80007ffe0ff */
[CC--:B------:R-:W-:Y:S02]  /*0430*/  LOP3.LUT R11, R16.reuse, R9.reuse, RZ, 0xfc, !PT ;  /* 0x00000009100b7212 */ /* 0x0c0fe400078efcff */
[----:B------:R-:W-:Y:S02]  /*0440*/  VIMNMX R16, PT, PT, R16, R9, !PT ;  /* 0x0000000910107248 */ /* 0x000fe40007fe0100 */
[----:B------:R-:W-:-:S03]  /*0450*/  ISETP.GE.AND P0, PT, R11, RZ, PT ;  /* 0x000000ff0b00720c */ /* 0x000fc60003f06270 */
[----:B------:R-:W2:Y:S01]  /*0460*/  @!P4 LDG.E.64 R28, desc[UR4][R12.64] ;  /* 0x000000040c1cc981 */ /* 0x000ea2000c1e1b00 */
[----:B------:R-:W-:-:S03]  /*0470*/  ISETP.GE.OR P0, PT, R16, UR6, !P0 ;  /* 0x0000000610007c0c */ /* 0x000fc6000c706670 */
[----:B------:R-:W3:Y:S01]  /*0480*/  @!P4 LDG.E.64 R16, desc[UR4][R14.64] ;  /* 0x000000040e10c981 */ /* 0x000ee2000c1e1b00 */
[----:B------:R-:W-:-:S05]  /*0490*/  VIADD R18, R22, 0x2 ;  /* 0x0000000216127836 */ /* 0x000fca0000000000 */
[CC--:B------:R-:W-:Y:S02]  /*04a0*/  LOP3.LUT R11, R18.reuse, R9.reuse, RZ, 0xfc, !PT ;  /* 0x00000009120b7212 */ /* 0x0c0fe400078efcff */
[----:B------:R-:W-:Y:S02]  /*04b0*/  VIMNMX R18, PT, PT, R18, R9, !PT ;  /* 0x0000000912127248 */ /* 0x000fe40007fe0100 */
[----:B------:R-:W-:Y:S01]  /*04c0*/  ISETP.GE.AND P1, PT, R11, RZ, PT ;  /* 0x000000ff0b00720c */ /* 0x000fe20003f26270 */
[----:B------:R-:W4:Y:S01]  /*04d0*/  @!P0 LDG.E.64 R26, desc[UR4][R12.64] ;  /* 0x000000040c1a8981 */ /* 0x000f22000c1e1b00 */
[----:B------:R-:W-:Y:S02]  /*04e0*/  @!P4 VIADD R11, R20, 0xfffffffd ;  /* 0xfffffffd140bc836 */ /* 0x000fe40000000000 */
[----:B------:R-:W-:Y:S01]  /*04f0*/  ISETP.GE.OR P1, PT, R18, UR6, !P1 ;  /* 0x0000000612007c0c */ /* 0x000fe2000cf26670 */
[----:B------:R-:W5:-:S12]  /*0500*/  @!P0 LDG.E.64 R24, desc[UR4][R14.64] ;  /* 0x000000040e188981 */ /* 0x000f58000c1e1b00 */
[----:B------:R-:W5:Y:S01]  /*0510*/  @!P1 LDG.E.64 R18, desc[UR4][R12.64] ;  /* 0x000000040c129981 */ /* 0x000f62000c1e1b00 */
[----:B--2---:R-:W-:-:S04]  /*0520*/  @!P4 IMAD.WIDE R28, R11, 0x4, R28 ;  /* 0x000000040b1cc825 */ /* 0x004fc800078e021c */
[----:B---3--:R-:W-:Y:S01]  /*0530*/  @!P4 IMAD.WIDE R16, R22, 0x4, R16 ;  /* 0x000000041610c825 */ /* 0x008fe200078e0210 */
[----:B------:R-:W-:Y:S01]  /*0540*/  @!P0 IADD3 R21, PT, PT, R20, -0x2, RZ ;  /* 0xfffffffe14158810 */ /* 0x000fe20007ffe0ff */
[----:B------:R-:W2:Y:S04]  /*0550*/  @!P4 LDG.E R23, desc[UR4][R28.64] ;  /* 0x000000041c17c981 */ /* 0x000ea8000c1e1900 */
[----:B------:R0:W2:Y:S04]  /*0560*/  @!P4 LDG.E R11, desc[UR4][R16.64] ;  /* 0x00000004100bc981 */ /* 0x0000a8000c1e1900 */
[----:B------:R-:W0:Y:S01]  /*0570*/  @!P1 LDG.E.64 R16, desc[UR4][R14.64] ;  /* 0x000000040e109981 */ /* 0x000e22000c1e1b00 */
[----:B----4-:R-:W-:-:S04]  /*0580*/  @!P0 IMAD.WIDE R26, R21, 0x4, R26 ;  /* 0x00000004151a8825 */ /* 0x010fc800078e021a */
[----:B------:R-:W-:Y:S02]  /*0590*/  @!P1 VIADD R21, R20, 0xffffffff ;  /* 0xffffffff14159836 */ /* 0x000fe40000000000 */
[----:B------:R-:W-:Y:S01]  /*05a0*/  VIADD R30, R22, 0x3 ;  /* 0x00000003161e7836 */ /* 0x000fe20000000000 */
[----:B------:R-:W3:Y:S01]  /*05b0*/  @!P0 LDG.E R26, desc[UR4][R26.64] ;  /* 0x000000041a1a8981 */ /* 0x000ee2000c1e1900 */
[----:B-----5:R-:W-:-:S03]  /*05c0*/  @!P1 IMAD.WIDE R18, R21, 0x4, R18 ;  /* 0x0000000415129825 */ /* 0x020fc600078e0212 */
[CC--:B------:R-:W-:Y:S02]  /*05d0*/  LOP3.LUT R21, R30.reuse, R9.reuse, RZ, 0xfc, !PT ;  /* 0x000000091e157212 */ /* 0x0c0fe400078efcff */
[----:B------:R-:W-:Y:S02]  /*05e0*/  VIMNMX R30, PT, PT, R30, R9, !PT ;  /* 0x000000091e1e7248 */ /* 0x000fe40007fe0100 */
[----:B------:R-:W-:-:S04]  /*05f0*/  ISETP.GE.AND P2, PT, R21, RZ, PT ;  /* 0x000000ff1500720c */ /* 0x000fc80003f46270 */
[----:B------:R-:W-:Y:S01]  /*0600*/  ISETP.GE.OR P2, PT, R30, UR6, !P2 ;  /* 0x000000061e007c0c */ /* 0x000fe2000d746670 */
[----:B------:R-:W-:-:S06]  /*0610*/  @!P0 IMAD.WIDE R24, R22, 0x4, R24 ;  /* 0x0000000416188825 */ /* 0x000fcc00078e0218 */
[----:B------:R-:W3:Y:S04]  /*0620*/  @!P0 LDG.E R25, desc[UR4][R24.64+0x4] ;  /* 0x0000040418198981 */ /* 0x000ee8000c1e1900 */
[----:B------:R1:W4:Y:S04]  /*0630*/  @!P1 LDG.E R24, desc[UR4][R18.64] ;  /* 0x0000000412189981 */ /* 0x000328000c1e1900 */
[----:B------:R-:W1:Y:S01]  /*0640*/  @!P2 LDG.E.64 R18, desc[UR4][R14.64] ;  /* 0x000000040e12a981 */ /* 0x000e62000c1e1b00 */
[----:B0-----:R-:W-:-:S05]  /*0650*/  @!P1 IMAD.WIDE R16, R22, 0x4, R16 ;  /* 0x0000000416109825 */ /* 0x001fca00078e0210 */
[----:B------:R0:W4:Y:S04]  /*0660*/  @!P1 LDG.E R21, desc[UR4][R16.64+0x8] ;  /* 0x0000080410159981 */ /* 0x000128000c1e1900 */
[----:B------:R-:W0:Y:S01]  /*0670*/  @!P2 LDG.E.64 R16, desc[UR4][R12.64] ;  /* 0x000000040c10a981 */ /* 0x000e22000c1e1b00 */
[----:B------:R-:W-:-:S04]  /*0680*/  IADD3 R30, PT, PT, R22, 0x4, RZ ;  /* 0x00000004161e7810 */ /* 0x000fc80007ffe0ff */
[CC--:B------:R-:W-:Y:S02]  /*0690*/  LOP3.LUT R29, R30.reuse, R9.reuse, RZ, 0xfc, !PT ;  /* 0x000000091e1d7212 */ /* 0x0c0fe400078efcff */
[----:B------:R-:W-:Y:S02]  /*06a0*/  VIMNMX R30, PT, PT, R30, R9, !PT ;  /* 0x000000091e1e7248 */ /* 0x000fe40007fe0100 */
[----:B------:R-:W-:-:S04]  /*06b0*/  ISETP.GE.AND P3, PT, R29, RZ, PT ;  /* 0x000000ff1d00720c */ /* 0x000fc80003f66270 */
[----:B------:R-:W-:Y:S01]  /*06c0*/  ISETP.GE.OR P3, PT, R30, UR6, !P3 ;  /* 0x000000061e007c0c */ /* 0x000fe2000df66670 */
[----:B-1----:R-:W-:-:S05]  /*06d0*/  @!P2 IMAD.WIDE R18, R22, 0x4, R18 ;  /* 0x000000041612a825 */ /* 0x002fca00078e0212 */
[----:B------:R1:W5:Y:S01]  /*06e0*/  @!P2 LDG.E R27, desc[UR4][R18.64+0xc] ;  /* 0x00000c04121ba981 */ /* 0x000362000c1e1900 */
[----:B0-----:R-:W-:-:S05]  /*06f0*/  @!P2 IMAD.WIDE R16, R20, 0x4, R16 ;  /* 0x000000041410a825 */ /* 0x001fca00078e0210 */
[----:B------:R-:W5:Y:S04]  /*0700*/  @!P2 LDG.E R28, desc[UR4][R16.64] ;  /* 0x00000004101ca981 */ /* 0x000f68000c1e1900 */
[----:B------:R-:W5:Y:S01]  /*0710*/  @!P3 LDG.E.64 R16, desc[UR4][R12.64] ;  /* 0x000000040c10b981 */ /* 0x000f62000c1e1b00 */
[----:B------:R-:W-:Y:S02]  /*0720*/  VIADD R30, R22, 0x5 ;  /* 0x00000005161e7836 */ /* 0x000fe40000000000 */
[----:B--2---:R-:W-:-:S03]  /*0730*/  @!P4 IMAD R6, R11, R23, R6 ;  /* 0x000000170b06c224 */ /* 0x004fc600078e0206 */
[CC--:B------:R-:W-:Y:S02]  /*0740*/  LOP3.LUT R11, R30.reuse, R9.reuse, RZ, 0xfc, !PT ;  /* 0x000000091e0b7212 */ /* 0x0c0fe400078efcff */
[----:B------:R-:W-:Y:S02]  /*0750*/  VIMNMX R30, PT, PT, R30, R9, !PT ;  /* 0x000000091e1e7248 */ /* 0x000fe40007fe0100 */
[----:B------:R-:W-:Y:S01]  /*0760*/  ISETP.GE.AND P4, PT, R11, RZ, PT ;  /* 0x000000ff0b00720c */ /* 0x000fe20003f86270 */
[----:B-1----:R-:W-:-:S03]  /*0770*/  VIADD R18, R22, 0x6 ;  /* 0x0000000616127836 */ /* 0x002fc60000000000 */
[----:B------:R-:W-:Y:S01]  /*0780*/  ISETP.GE.OR P4, PT, R30, UR6, !P4 ;  /* 0x000000061e007c0c */ /* 0x000fe2000e786670 */
[----:B---3--:R-:W-:Y:S01]  /*0790*/  @!P0 IMAD R6, R25, R26, R6 ;  /* 0x0000001a19068224 */ /* 0x008fe200078e0206 */
[CC--:B------:R-:W-:Y:S01]  /*07a0*/  LOP3.LUT R11, R18.reuse, R9.reuse, RZ, 0xfc, !PT ;  /* 0x00000009120b7212 */ /* 0x0c0fe200078efcff */
[----:B------:R-:W2:Y:S02]  /*07b0*/  @!P3 LDG.E.64 R30, desc[UR4][R14.64] ;  /* 0x000000040e1eb981 */ /* 0x000ea4000c1e1b00 */
[----:B----4-:R-:W-:Y:S01]  /*07c0*/  @!P1 IMAD R6, R21, R24, R6 ;  /* 0x0000001815069224 */ /* 0x010fe200078e0206 */
[----:B------:R-:W-:Y:S02]  /*07d0*/  ISETP.GE.AND P0, PT, R11, RZ, PT ;  /* 0x000000ff0b00720c */ /* 0x000fe40003f06270 */
[----:B------:R-:W-:-:S05]  /*07e0*/  VIMNMX R11, PT, PT, R18, R9, !PT ;  /* 0x00000009120b7248 */ /* 0x000fca0007fe0100 */
[----:B------:R-:W3:Y:S01]  /*07f0*/  @!P4 LDG.E.64 R18, desc[UR4][R12.64] ;  /* 0x000000040c12c981 */ /* 0x000ee2000c1e1b00 */
[----:B------:R-:W-:Y:S02]  /*0800*/  ISETP.GE.OR P0, PT, R11, UR6, !P0 ;  /* 0x000000060b007c0c */ /* 0x000fe4000c706670 */
[----:B------:R-:W-:Y:S01]  /*0810*/  @!P3 IADD3 R25, PT, PT, R20, 0x1, RZ ;  /* 0x000000011419b810 */ /* 0x000fe20007ffe0ff */
[----:B-----5:R-:W-:Y:S02]  /*0820*/  @!P2 IMAD R6, R27, R28, R6 ;  /* 0x0000001c1b06a224 */ /* 0x020fe400078e0206 */
[----:B------:R-:W4:Y:S02]  /*0830*/  @!P4 LDG.E.64 R26, desc[UR4][R14.64] ;  /* 0x000000040e1ac981 */ /* 0x000f24000c1e1b00 */
[----:B------:R-:W-:-:S06]  /*0840*/  @!P3 IMAD.WIDE R24, R25, 0x4, R16 ;  /* 0x000000041918b825 */ /* 0x000fcc00078e0210 */
[----:B------:R-:W5:Y:S01]  /*0850*/  @!P0 LDG.E.64 R16, desc[UR4][R12.64] ;  /* 0x000000040c108981 */ /* 0x000f62000c1e1b00 */
[----:B------:R-:W-:Y:S02]  /*0860*/  @!P4 VIADD R23, R20, 0x2 ;  /* 0x000000021417c836 */ /* 0x000fe40000000000 */
[----:B------:R-:W-:Y:S01]  /*0870*/  VIADD R28, R22, 0x7 ;  /* 0x00000007161c7836 */ /* 0x000fe20000000000 */
[----:B------:R0:W2:Y:S01]  /*0880*/  @!P3 LDG.E R21, desc[UR4][R24.64] ;  /* 0x000000041815b981 */ /* 0x0000a2000c1e1900 */
[----:B---3--:R-:W-:-:S03]  /*0890*/  @!P4 IMAD.WIDE R18, R23, 0x4, R18 ;  /* 0x000000041712c825 */ /* 0x008fc600078e0212 */
[CC--:B------:R-:W-:Y:S02]  /*08a0*/  LOP3.LUT R23, R28.reuse, R9.reuse, RZ, 0xfc, !PT ;  /* 0x000000091c177212 */ /* 0x0c0fe400078efcff */
[----:B------:R-:W-:Y:S02]  /*08b0*/  VIMNMX R28, PT, PT, R28, R9, !PT ;  /* 0x000000091c1c7248 */ /* 0x000fe40007fe0100 */
[----:B------:R-:W-:Y:S01]  /*08c0*/  ISETP.GE.AND P1, PT, R23, RZ, PT ;  /* 0x000000ff1700720c */ /* 0x000fe20003f26270 */
[----:B------:R1:W3:Y:S03]  /*08d0*/  @!P4 LDG.E R24, desc[UR4][R18.64] ;  /* 0x000000041218c981 */ /* 0x0002e6000c1e1900 */
[----:B------:R-:W-:Y:S02]  /*08e0*/  ISETP.GE.OR P1, PT, R28, UR6, !P1 ;  /* 0x000000061c007c0c */ /* 0x000fe4000cf26670 */
[----:B0-----:R-:W-:-:S11]  /*08f0*/  @!P0 IADD3 R25, PT, PT, R20, 0x3, RZ ;  /* 0x0000000314198810 */ /* 0x001fd60007ffe0ff */
[----:B------:R-:W1:Y:S01]  /*0900*/  @!P1 LDG.E.64 R18, desc[UR4][R12.64] ;  /* 0x000000040c129981 */ /* 0x000e62000c1e1b00 */
[----:B----4-:R-:W-:-:S05]  /*0910*/  @!P4 IMAD.WIDE R26, R22, 0x4, R26 ;  /* 0x00000004161ac825 */ /* 0x010fca00078e021a */
[----:B------:R0:W3:Y:S04]  /*0920*/  @!P4 LDG.E R23, desc[UR4][R26.64+0x14] ;  /* 0x000014041a17c981 */ /* 0x0000e8000c1e1900 */
[----:B------:R-:W0:Y:S01]  /*0930*/  @!P0 LDG.E.64 R26, desc[UR4][R14.64] ;  /* 0x000000040e1a8981 */ /* 0x000e22000c1e1b00 */
[----:B-----5:R-:W-:-:S05]  /*0940*/  @!P0 IMAD.WIDE R16, R25, 0x4, R16 ;  /* 0x0000000419108825 */ /* 0x020fca00078e0210 */
[----:B------:R4:W5:Y:S04]  /*0950*/  @!P0 LDG.E R25, desc[UR4][R16.64] ;  /* 0x0000000410198981 */ /* 0x000968000c1e1900 */
[----:B------:R-:W4:Y:S01]  /*0960*/  @!P1 LDG.E.64 R16, desc[UR4][R14.64] ;  /* 0x000000040e109981 */ /* 0x000f22000c1e1b00 */
[----:B--2---:R-:W-:-:S05]  /*0970*/  @!P3 IMAD.WIDE R30, R22, 0x4, R30 ;  /* 0x00000004161eb825 */ /* 0x004fca00078e021e */
[----:B------:R-:W2:Y:S01]  /*0980*/  @!P3 LDG.E R11, desc[UR4][R30.64+0x10] ;  /* 0x000010041e0bb981 */ /* 0x000ea2000c1e1900 */
[----:B------:R-:W-:-:S04]  /*0990*/  @!P1 VIADD R29, R20, 0x4 ;  /* 0x00000004141d9836 */ /* 0x000fc80000000000 */
[----:B-1----:R-:W-:-:S06]  /*09a0*/  @!P1 IMAD.WIDE R18, R29, 0x4, R18 ;  /* 0x000000041d129825 */ /* 0x002fcc00078e0212 */
[----:B------:R-:W5:Y:S01]  /*09b0*/  @!P1 LDG.E R18, desc[UR4][R18.64] ;  /* 0x0000000412129981 */ /* 0x000f62000c1e1900 */
[----:B0-----:R-:W-:-:S06]  /*09c0*/  @!P0 IMAD.WIDE R26, R22, 0x4, R26 ;  /* 0x00000004161a8825 */ /* 0x001fcc00078e021a */
[----:B------:R-:W5:Y:S01]  /*09d0*/  @!P0 LDG.E R26, desc[UR4][R26.64+0x18] ;  /* 0x000018041a1a8981 */ /* 0x000f62000c1e1900 */
[----:B----4-:R-:W-:-:S05]  /*09e0*/  @!P1 IMAD.WIDE R16, R22, 0x4, R16 ;  /* 0x0000000416109825 */ /* 0x010fca00078e0210 */
[----:B------:R-:W4:Y:S01]  /*09f0*/  @!P1 LDG.E R29, desc[UR4][R16.64+0x1c] ;  /* 0x00001c04101d9981 */ /* 0x000f22000c1e1900 */
[----:B--2---:R-:W-:Y:S02]  /*0a00*/  @!P3 IMAD R6, R11, R21, R6 ;  /* 0x000000150b06b224 */ /* 0x004fe400078e0206 */
[----:B------:R-:W-:Y:S02]  /*0a10*/  VIADD R10, R10, 0x8 ;  /* 0x000000080a0a7836 */ /* 0x000fe40000000000 */
[----:B---3--:R-:W-:Y:S01]  /*0a20*/  @!P4 IMAD R6, R23, R24, R6 ;  /* 0x000000181706c224 */ /* 0x008fe200078e0206 */
[----:B------:R-:W-:Y:S01]  /*0a30*/  IADD3 R21, PT, PT, R22, 0x8, RZ ;  /* 0x0000000816157810 */ /* 0x000fe20007ffe0ff */
[----:B------:R-:W-:-:S04]  /*0a40*/  VIADD R20, R20, 0x8 ;  /* 0x0000000814147836 */ /* 0x000fc80000000000 */
[----:B------:R-:W-:Y:S02]  /*0a50*/  IMAD.MOV.U32 R22, RZ, RZ, R21 ;  /* 0x000000ffff167224 */ /* 0x000fe400078e0015 */
[----:B-----5:R-:W-:Y:S01]  /*0a60*/  @!P0 IMAD R6, R26, R25, R6 ;  /* 0x000000191a068224 */ /* 0x020fe200078e0206 */
[----:B------:R-:W-:-:S03]  /*0a70*/  ISETP.NE.AND P0, PT, R10, RZ, PT ;  /* 0x000000ff0a00720c */ /* 0x000fc60003f05270 */
[----:B----4-:R-:W-:-:S10]  /*0a80*/  @!P1 IMAD R6, R29, R18, R6 ;  /* 0x000000121d069224 */ /* 0x010fd400078e0206 */
[----:B------:R-:W-:Y:S05]  /*0a90*/  @P0 BRA `(.L_x_5) ;  /* 0xfffffff800500947 */ /* 0x000fea000383ffff */
.L_x_4:
[----:B------:R-:W-:Y:S01]  /*0aa0*/  LOP3.LUT R10, R8, 0x6, RZ, 0xc0, !PT ;  /* 0x00000006080a7812 */ /* 0x000fe200078ec0ff */
[----:B------:R-:W0:Y:S01]  /*0ab0*/  LDCU UR7, c[0x0][0x390] ;  /* 0x00007200ff0777ac */ /* 0x000e220008000800 */
[----:B------:R-:W-:Y:S02]  /*0ac0*/  LOP3.LUT P4, RZ, R2, 0x1, RZ, 0xc0, !PT ;  /* 0x0000000102ff7812 */ /* 0x000fe4000788c0ff */
[----:B------:R-:W-:-:S13]  /*0ad0*/  ISETP.GE.U32.AND P0, PT, R10, 0x3, PT ;  /* 0x000000030a00780c */ /* 0x000fda0003f06070 */
[----:B------:R-:W-:Y:S05]  /*0ae0*/  @!P0 BRA `(.L_x_6) ;  /* 0x0000000000d48947 */ /* 0x000fea0003800000 */
[----:B------:R-:W1:Y:S01]  /*0af0*/  LDCU UR6, c[0x0][0x390] ;  /* 0x00007200ff0677ac */ /* 0x000e620008000800 */
[CC--:B------:R-:W-:Y:S02]  /*0b00*/  LOP3.LUT R10, R21.reuse, R9.reuse, RZ, 0xfc, !PT ;  /* 0x00000009150a7212 */ /* 0x0c0fe400078efcff */
[----:B------:R-:W-:Y:S02]  /*0b10*/  VIMNMX R11, PT, PT, R21, R9, !PT ;  /* 0x00000009150b7248 */ /* 0x000fe40007fe0100 */
[----:B------:R-:W-:-:S04]  /*0b20*/  ISETP.GE.AND P0, PT, R10, RZ, PT ;  /* 0x000000ff0a00720c */ /* 0x000fc80003f06270 */
[----:B-1----:R-:W-:-:S13]  /*0b30*/  ISETP.GE.OR P0, PT, R11, UR6, !P0 ;  /* 0x000000060b007c0c */ /* 0x002fda000c706670 */
[----:B------:R-:W2:Y:S01]  /*0b40*/  @!P0 LDG.E.64 R24, desc[UR4][R12.64] ;  /* 0x000000040c188981 */ /* 0x000ea2000c1e1b00 */
[C---:B------:R-:W-:Y:S01]  /*0b50*/  IADD3 R28, PT, PT, R21.reuse, 0x1, RZ ;  /* 0x00000001151c7810 */ /* 0x040fe20007ffe0ff */
[----:B------:R-:W-:Y:S02]  /*0b60*/  VIADD R27, R21, 0x2 ;  /* 0x00000002151b7836 */ /* 0x000fe40000000000 */
[----:B------:R-:W3:Y:S01]  /*0b70*/  @!P0 LDG.E.64 R18, desc[UR4][R14.64] ;  /* 0x000000040e128981 */ /* 0x000ee2000c1e1b00 */
[-C--:B------:R-:W-:Y:S02]  /*0b80*/  LOP3.LUT R10, R28, R9.reuse, RZ, 0xfc, !PT ;  /* 0x000000091c0a7212 */ /* 0x080fe400078efcff */
[----:B------:R-:W-:Y:S02]  /*0b90*/  LOP3.LUT R11, R27, R9, RZ, 0xfc, !PT ;  /* 0x000000091b0b7212 */ /* 0x000fe400078efcff */
[----:B------:R-:W-:Y:S02]  /*0ba0*/  ISETP.GE.AND P1, PT, R10, RZ, PT ;  /* 0x000000ff0a00720c */ /* 0x000fe40003f26270 */
[----:B------:R-:W-:-:S02]  /*0bb0*/  ISETP.GE.AND P2, PT, R11, RZ, PT ;  /* 0x000000ff0b00720c */ /* 0x000fc40003f46270 */
[-C--:B------:R-:W-:Y:S02]  /*0bc0*/  VIMNMX R10, PT, PT, R28, R9.reuse, !PT ;  /* 0x000000091c0a7248 */ /* 0x080fe40007fe0100 */
[----:B------:R-:W-:Y:S02]  /*0bd0*/  VIMNMX R11, PT, PT, R27, R9, !PT ;  /* 0x000000091b0b7248 */ /* 0x000fe40007fe0100 */
[----:B------:R-:W-:Y:S02]  /*0be0*/  ISETP.GE.OR P1, PT, R10, UR6, !P1 ;  /* 0x000000060a007c0c */ /* 0x000fe4000cf26670 */
[----:B------:R-:W-:Y:S01]  /*0bf0*/  ISETP.GE.OR P2, PT, R11, UR6, !P2 ;  /* 0x000000060b007c0c */ /* 0x000fe2000d746670 */
[----:B------:R-:W-:-:S10]  /*0c00*/  @!P0 IMAD.IADD R11, R21, 0x1, -R7 ;  /* 0x00000001150b8824 */ /* 0x000fd400078e0a07 */
[----:B------:R-:W4:Y:S04]  /*0c10*/  @!P1 LDG.E.64 R22, desc[UR4][R12.64] ;  /* 0x000000040c169981 */ /* 0x000f28000c1e1b00 */
[----:B------:R-:W5:Y:S01]  /*0c20*/  @!P1 LDG.E.64 R16, desc[UR4][R14.64] ;  /* 0x000000040e109981 */ /* 0x000f62000c1e1b00 */
[----:B--2---:R-:W-:-:S03]  /*0c30*/  @!P0 IMAD.WIDE R24, R11, 0x4, R24 ;  /* 0x000000040b188825 */ /* 0x004fc600078e0218 */
[----:B------:R-:W2:Y:S01]  /*0c40*/  @!P2 LDG.E.64 R10, desc[UR4][R12.64] ;  /* 0x000000040c0aa981 */ /* 0x000ea2000c1e1b00 */
[C---:B------:R-:W-:Y:S01]  /*0c50*/  IADD3 R26, PT, PT, R21.reuse, 0x3, RZ ;  /* 0x00000003151a7810 */ /* 0x040fe20007ffe0ff */
[----:B---3--:R-:W-:Y:S02]  /*0c60*/  @!P0 IMAD.WIDE R18, R21, 0x4, R18 ;  /* 0x0000000415128825 */ /* 0x008fe400078e0212 */
[----:B------:R-:W3:Y:S01]  /*0c70*/  @!P0 LDG.E R20, desc[UR4][R24.64] ;  /* 0x0000000418148981 */ /* 0x000ee2000c1e1900 */
[----:B------:R-:W-:-:S04]  /*0c80*/  LOP3.LUT R29, R26, R9, RZ, 0xfc, !PT ;  /* 0x000000091a1d7212 */ /* 0x000fc800078efcff */
[----:B------:R-:W-:Y:S02]  /*0c90*/  ISETP.GE.AND P3, PT, R29, RZ, PT ;  /* 0x000000ff1d00720c */ /* 0x000fe40003f66270 */
[----:B------:R-:W-:Y:S01]  /*0ca0*/  VIMNMX R29, PT, PT, R26, R9, !PT ;  /* 0x000000091a1d7248 */ /* 0x000fe20007fe0100 */
[--C-:B------:R-:W-:Y:S01]  /*0cb0*/  @!P2 IMAD.IADD R27, R27, 0x1, -R7.reuse ;  /* 0x000000011b1ba824 */ /* 0x100fe200078e0a07 */
[----:B------:R1:W3:Y:S02]  /*0cc0*/  @!P0 LDG.E R25, desc[UR4][R18.64] ;  /* 0x0000000412198981 */ /* 0x0002e4000c1e1900 */
[----:B------:R-:W-:Y:S01]  /*0cd0*/  ISETP.GE.OR P3, PT, R29, UR6, !P3 ;  /* 0x000000061d007c0c */ /* 0x000fe2000df66670 */
[----:B------:R-:W-:Y:S01]  /*0ce0*/  @!P1 IMAD.IADD R29, R28, 0x1, -R7 ;  /* 0x000000011c1d9824 */ /* 0x000fe200078e0a07 */
[----:B------:R-:W1:Y:S03]  /*0cf0*/  @!P2 LDG.E.64 R18, desc[UR4][R14.64] ;  /* 0x000000040e12a981 */ /* 0x000e66000c1e1b00 */
[----:B----4-:R-:W-:-:S04]  /*0d00*/  @!P1 IMAD.WIDE R22, R29, 0x4, R22 ;  /* 0x000000041d169825 */ /* 0x010fc800078e0216 */
[----:B-----5:R-:W-:Y:S01]  /*0d10*/  @!P1 IMAD.WIDE R16, R21, 0x4, R16 ;  /* 0x0000000415109825 */ /* 0x020fe200078e0210 */
[----:B------:R-:W4:Y:S04]  /*0d20*/  @!P1 LDG.E R24, desc[UR4][R22.64] ;  /* 0x0000000416189981 */ /* 0x000f28000c1e1900 */
[----:B------:R5:W4:Y:S04]  /*0d30*/  @!P1 LDG.E R23, desc[UR4][R16.64+0x4] ;  /* 0x0000040410179981 */ /* 0x000b28000c1e1900 */
[----:B------:R-:W5:Y:S01]  /*0d40*/  @!P3 LDG.E.64 R16, desc[UR4][R12.64] ;  /* 0x000000040c10b981 */ /* 0x000f62000c1e1b00 */
[----:B--2---:R-:W-:-:S05]  /*0d50*/  @!P2 IMAD.WIDE R10, R27, 0x4, R10 ;  /* 0x000000041b0aa825 */ /* 0x004fca00078e020a */
[----:B------:R2:W4:Y:S04]  /*0d60*/  @!P2 LDG.E R22, desc[UR4][R10.64] ;  /* 0x000000040a16a981 */ /* 0x000528000c1e1900 */
[----:B------:R-:W2:Y:S01]  /*0d70*/  @!P3 LDG.E.64 R10, desc[UR4][R14.64] ;  /* 0x000000040e0ab981 */ /* 0x000ea2000c1e1b00 */
[----:B------:R-:W-:Y:S01]  /*0d80*/  @!P3 IADD3 R27, PT, PT, -R7, R26, RZ ;  /* 0x0000001a071bb210 */ /* 0x000fe20007ffe1ff */
[----:B-1----:R-:W-:-:S06]  /*0d90*/  @!P2 IMAD.WIDE R18, R21, 0x4, R18 ;  /* 0x000000041512a825 */ /* 0x002fcc00078e0212 */
[----:B------:R-:W4:Y:S01]  /*0da0*/  @!P2 LDG.E R19, desc[UR4][R18.64+0x8] ;  /* 0x000008041213a981 */ /* 0x000f22000c1e1900 */
[----:B-----5:R-:W-:-:S05]  /*0db0*/  @!P3 IMAD.WIDE R16, R27, 0x4, R16 ;  /* 0x000000041b10b825 */ /* 0x020fca00078e0210 */
[----:B------:R-:W5:Y:S01]  /*0dc0*/  @!P3 LDG.E R26, desc[UR4][R16.64] ;  /* 0x00000004101ab981 */ /* 0x000f62000c1e1900 */
[----:B--2---:R-:W-:-:S05]  /*0dd0*/  @!P3 IMAD.WIDE R10, R21, 0x4, R10 ;  /* 0x00000004150ab825 */ /* 0x004fca00078e020a */
[----:B------:R-:W5:Y:S01]  /*0de0*/  @!P3 LDG.E R27, desc[UR4][R10.64+0xc] ;  /* 0x00000c040a1bb981 */ /* 0x000f62000c1e1900 */
[----:B---3--:R-:W-:-:S04]  /*0df0*/  @!P0 IMAD R6, R25, R20, R6 ;  /* 0x0000001419068224 */ /* 0x008fc800078e0206 */
[----:B----4-:R-:W-:-:S04]  /*0e00*/  @!P1 IMAD R6, R23, R24, R6 ;  /* 0x0000001817069224 */ /* 0x010fc800078e0206 */
[----:B------:R-:W-:Y:S02]  /*0e10*/  @!P2 IMAD R6, R19, R22, R6 ;  /* 0x000000161306a224 */ /* 0x000fe400078e0206 */
[----:B------:R-:W-:Y:S02]  /*0e20*/  VIADD R21, R21, 0x4 ;  /* 0x0000000415157836 */ /* 0x000fe40000000000 */
[----:B-----5:R-:W-:-:S07]  /*0e30*/  @!P3 IMAD R6, R27, R26, R6 ;  /* 0x0000001a1b06b224 */ /* 0x020fce00078e0206 */
.L_x_6:
[----:B------:R-:W-:Y:S05]  /*0e40*/  @!P4 BRA `(.L_x_7) ;  /* 0x00000000006cc947 */ /* 0x000fea0003800000 */
[----:B------:R-:W1:Y:S01]  /*0e50*/  LDCU UR6, c[0x0][0x390] ;  /* 0x00007200ff0677ac */ /* 0x000e620008000800 */
[CC--:B------:R-:W-:Y:S01]  /*0e60*/  LOP3.LUT R10, R21.reuse, R9.reuse, RZ, 0xfc, !PT ;  /* 0x00000009150a7212 */ /* 0x0c0fe200078efcff */
[C---:B------:R-:W-:Y:S01]  /*0e70*/  VIADD R20, R21.reuse, 0x1 ;  /* 0x0000000115147836 */ /* 0x040fe20000000000 */
[-C--:B------:R-:W-:Y:S02]  /*0e80*/  VIMNMX R11, PT, PT, R21, R9.reuse, !PT ;  /* 0x00000009150b7248 */ /* 0x080fe40007fe0100 */
[----:B------:R-:W-:Y:S02]  /*0e90*/  ISETP.GE.AND P0, PT, R10, RZ, PT ;  /* 0x000000ff0a00720c */ /* 0x000fe40003f06270 */
[CC--:B------:R-:W-:Y:S02]  /*0ea0*/  LOP3.LUT R10, R20.reuse, R9.reuse, RZ, 0xfc, !PT ;  /* 0x00000009140a7212 */ /* 0x0c0fe400078efcff */
[----:B-1----:R-:W-:Y:S02]  /*0eb0*/  ISETP.GE.OR P1, PT, R11, UR6, !P0 ;  /* 0x000000060b007c0c */ /* 0x002fe4000c726670 */
[----:B------:R-:W-:-:S02]  /*0ec0*/  VIMNMX R11, PT, PT, R20, R9, !PT ;  /* 0x00000009140b7248 */ /* 0x000fc40007fe0100 */
[----:B------:R-:W-:-:S04]  /*0ed0*/  ISETP.GE.AND P0, PT, R10, RZ, PT ;  /* 0x000000ff0a00720c */ /* 0x000fc80003f06270 */
[----:B------:R-:W-:-:S05]  /*0ee0*/  ISETP.GE.OR P0, PT, R11, UR6, !P0 ;  /* 0x000000060b007c0c */ /* 0x000fca000c706670 */
[----:B------:R-:W2:Y:S04]  /*0ef0*/  @!P1 LDG.E.64 R18, desc[UR4][R12.64] ;  /* 0x000000040c129981 */ /* 0x000ea8000c1e1b00 */
[----:B------:R-:W3:Y:S04]  /*0f00*/  @!P1 LDG.E.64 R22, desc[UR4][R14.64] ;  /* 0x000000040e169981 */ /* 0x000ee8000c1e1b00 */
[----:B------:R-:W4:Y:S04]  /*0f10*/  @!P0 LDG.E.64 R10, desc[UR4][R12.64] ;  /* 0x000000040c0a8981 */ /* 0x000f28000c1e1b00 */
[----:B------:R-:W5:Y:S01]  /*0f20*/  @!P0 LDG.E.64 R16, desc[UR4][R14.64] ;  /* 0x000000040e108981 */ /* 0x000f62000c1e1b00 */
[----:B------:R-:W-:-:S05]  /*0f30*/  @!P1 IADD3 R25, PT, PT, -R7, R21, RZ ;  /* 0x0000001507199210 */ /* 0x000fca0007ffe1ff */
[----:B--2---:R-:W-:-:S04]  /*0f40*/  @!P1 IMAD.WIDE R18, R25, 0x4, R18 ;  /* 0x0000000419129825 */ /* 0x004fc800078e0212 */
[----:B------:R-:W-:Y:S02]  /*0f50*/  @!P0 IMAD.IADD R25, R20, 0x1, -R7 ;  /* 0x0000000114198824 */ /* 0x000fe400078e0a07 */
[----:B---3--:R-:W-:Y:S01]  /*0f60*/  @!P1 IMAD.WIDE R22, R21, 0x4, R22 ;  /* 0x0000000415169825 */ /* 0x008fe200078e0216 */
[----:B------:R-:W2:Y:S03]  /*0f70*/  @!P1 LDG.E R18, desc[UR4][R18.64] ;  /* 0x0000000412129981 */ /* 0x000ea6000c1e1900 */
[----:B----4-:R-:W-:Y:S02]  /*0f80*/  @!P0 IMAD.WIDE R10, R25, 0x4, R10 ;  /* 0x00000004190a8825 */ /* 0x010fe400078e020a */
[----:B------:R-:W2:Y:S02]  /*0f90*/  @!P1 LDG.E R23, desc[UR4][R22.64] ;  /* 0x0000000416179981 */ /* 0x000ea4000c1e1900 */
[----:B-----5:R-:W-:-:S02]  /*0fa0*/  @!P0 IMAD.WIDE R16, R21, 0x4, R16 ;  /* 0x0000000415108825 */ /* 0x020fc400078e0210 */
[----:B------:R-:W3:Y:S04]  /*0fb0*/  @!P0 LDG.E R11, desc[UR4][R10.64] ;  /* 0x000000040a0b8981 */ /* 0x000ee8000c1e1900 */
[----:B------:R-:W3:Y:S01]  /*0fc0*/  @!P0 LDG.E R16, desc[UR4][R16.64+0x4] ;  /* 0x0000040410108981 */ /* 0x000ee2000c1e1900 */
[----:B------:R-:W-:Y:S02]  /*0fd0*/  VIADD R21, R21, 0x2 ;  /* 0x0000000215157836 */ /* 0x000fe40000000000 */
[----:B--2---:R-:W-:-:S04]  /*0fe0*/  @!P1 IMAD R6, R23, R18, R6 ;  /* 0x0000001217069224 */ /* 0x004fc800078e0206 */
[----:B---3--:R-:W-:-:S07]  /*0ff0*/  @!P0 IMAD R6, R16, R11, R6 ;  /* 0x0000000b10068224 */ /* 0x008fce00078e0206 */
.L_x_7:
[CC--:B------:R-:W-:Y:S02]  /*1000*/  LOP3.LUT R10, R21.reuse, R9.reuse, RZ, 0xfc, !PT ;  /* 0x00000009150a7212 */ /* 0x0c0fe400078efcff */
[----:B------:R-:W-:Y:S02]  /*1010*/  VIMNMX R11, PT, PT, R21, R9, !PT ;  /* 0x00000009150b7248 */ /* 0x000fe40007fe0100 */
[----:B------:R-:W-:-:S04]  /*1020*/  ISETP.GE.AND P0, PT, R10, RZ, PT ;  /* 0x000000ff0a00720c */ /* 0x000fc80003f06270 */
[----:B0-----:R-:W-:-:S13]  /*1030*/  ISETP.GE.OR P0, PT, R11, UR7, !P0 ;  /* 0x000000070b007c0c */ /* 0x001fda000c706670 */
[----:B------:R-:W-:Y:S05]  /*1040*/  @P0 BRA `(.L_x_3) ;  /* 0x0000000000200947 */ /* 0x000fea0003800000 */
[----:B------:R-:W2:Y:S04]  /*1050*/  LDG.E.64 R10, desc[UR4][R14.64] ;  /* 0x000000040e0a7981 */ /* 0x000ea8000c1e1b00 */
[----:B------:R-:W3:Y:S01]  /*1060*/  LDG.E.64 R16, desc[UR4][R12.64] ;  /* 0x000000040c107981 */ /* 0x000ee2000c1e1b00 */
[----:B------:R-:W-:Y:S01]  /*1070*/  IADD3 R19, PT, PT, -R7, R21, RZ ;  /* 0x0000001507137210 */ /* 0x000fe20007ffe1ff */
[----:B--2---:R-:W-:-:S04]  /*1080*/  IMAD.WIDE R10, R21, 0x4, R10 ;  /* 0x00000004150a7825 */ /* 0x004fc800078e020a */
[----:B---3--:R-:W-:Y:S02]  /*1090*/  IMAD.WIDE R16, R19, 0x4, R16 ;  /* 0x0000000413107825 */ /* 0x008fe400078e0210 */
[----:B------:R-:W2:Y:S04]  /*10a0*/  LDG.E R11, desc[UR4][R10.64] ;  /* 0x000000040a0b7981 */ /* 0x000ea8000c1e1900 */
[----:B------:R-:W2:Y:S02]  /*10b0*/  LDG.E R16, desc[UR4][R16.64] ;  /* 0x0000000410107981 */ /* 0x000ea4000c1e1900 */
[----:B--2---:R-:W-:-:S07]  /*10c0*/  IMAD R6, R11, R16, R6 ;  /* 0x000000100b067224 */ /* 0x004fce00078e0206 */
.L_x_3:
[----:B------:R-:W-:Y:S05]  /*10d0*/  BSYNC.RECONVERGENT B1 ;  /* 0x0000000000017941 */ /* 0x000fea0003800200 */
.L_x_2:
[C---:B------:R-:W-:Y:S01]  /*10e0*/  ISETP.NE.AND P0, PT, R9.reuse, R4, PT ;  /* 0x000000040900720c */ /* 0x040fe20003f05270 */
[----:B------:R-:W-:-:S12]  /*10f0*/  VIADD R9, R9, 0x1 ;  /* 0x0000000109097836 */ /* 0x000fd80000000000 */
[----:B------:R-:W-:Y:S05]  /*1100*/  @P0 BRA `(.L_x_8) ;  /* 0xfffffff000740947 */ /* 0x000fea000383ffff */
.L_x_1:
[----:B------:R-:W-:Y:S05]  /*1110*/  BSYNC.RECONVERGENT B0 ;  /* 0x0000000000007941 */ /* 0x000fea0003800200 */
.L_x_0:
[----:B------:R-:W0:Y:S02]  /*1120*/  LDC.64 R2, c[0x0][0x398] ;  /* 0x0000e600ff027b82 */ /* 0x000e240000000a00 */
[----:B0-----:R-:W-:-:S06]  /*1130*/  IMAD.WIDE R2, R0, 0x8, R2 ;  /* 0x0000000800027825 */ /* 0x001fcc00078e0202 */
[----:B------:R-:W2:Y:S02]  /*1140*/  LDG.E.64 R2, desc[UR4][R2.64] ;  /* 0x0000000402027981 */ /* 0x000ea4000c1e1b00 */
[----:B--2---:R-:W-:-:S05]  /*1150*/  IMAD.WIDE R4, R5, 0x4, R2 ;  /* 0x0000000405047825 */ /* 0x004fca00078e0202 */
[----:B------:R-:W-:Y:S01]  /*1160*/  STG.E desc[UR4][R4.64], R6 ;  /* 0x0000000604007986 */ /* 0x000fe2000c101904 */
[----:B------:R-:W-:Y:S05]  /*1170*/  EXIT ;  /* 0x000000000000794d */ /* 0x000fea0003800000 */
.L_x_9:
[----:B------:R-:W-:-:S00]  /*1180*/  BRA `(.L_x_9) ;  /* 0xfffffffc00fc7947 */ /* 0x000fc0000383ffff */
[----:B------:R-:W-:-:S00]  /*1190*/  NOP ;  /* 0x0000000000007918 */ /* 0x000fc00000000000 */
        /* <DEDUP_REMOVED lines=14> */
.L_x_10:


//--------------------- .nv.shared.reserved.0     --------------------------
	.section	.nv.shared.reserved.0,"aw",@nobits
	.weak		__nv_reservedSMEM_offset_0_alias
	.size		__nv_reservedSMEM_offset_0_alias, 0, 64
	.other		__nv_reservedSMEM_offset_0_alias,@"STO_CUDA_RESERVED_SHARED STV_DEFAULT"
__nv_reservedSMEM_offset_0_alias:
	.zero		0
	.zero		64


//--------------------- .nv.constant0._Z13findUsingGPUsPPiS0_iiS0_ --------------------------
	.section	.nv.constant0._Z13findUsingGPUsPPiS0_iiS0_,"a",@progbits
	.sectionflags	@""
	.align	4
.nv.constant0._Z13findUsingGPUsPPiS0_iiS0_:
	.zero		928


//--------------------- SYMBOLS --------------------------

	.type		.nv.reservedSmem.offset0,@object
	.size		.nv.reservedSmem.offset0,0x4
